//
// Generated by NVIDIA NVVM Compiler
//
// Compiler Build ID: CL-36424714
// Cuda compilation tools, release 13.0, V13.0.88
// Based on NVVM 20.0.0
//

.version 9.0
.target sm_100
.address_size 64

	// .globl	_Z14softmax_kernelPKfPfi

.visible .entry _Z14softmax_kernelPKfPfi(
	.param .u64 .ptr .align 1 _Z14softmax_kernelPKfPfi_param_0,
	.param .u64 .ptr .align 1 _Z14softmax_kernelPKfPfi_param_1,
	.param .u32 _Z14softmax_kernelPKfPfi_param_2
)
{


	ret;

}


// ===== COMPILED SASS (sm_100) =====

	.target	sm_100

	.elftype	@"ET_EXEC"


//--------------------- .note.nv.tkinfo           --------------------------
	.section	.note.nv.tkinfo,"",@"SHT_NOTE"
	.sectionflags	@"SHF_NOTE_NV_TKINFO"
	.tkinfo
        /*0018*/ 	.word	0x00000002
        /*0030*/ 	.string	""
        /*0030*/ 	.string	"ptxas"
        /*0030*/ 	.string	"Cuda compilation tools, release 13.0, V13.0.88"
        /*0030*/ 	.string	"Build cuda_13.0.r13.0/compiler.36424714_0"
        /*0030*/ 	.string	"-arch sm_100 -m 64 "



//--------------------- .note.nv.cuinfo           --------------------------
	.section	.note.nv.cuinfo,"",@"SHT_NOTE"
	.sectionflags	@"SHF_NOTE_NV_CUINFO"
        /*0018*/ 	.short	0x0002
        /*001a*/ 	.short	0x0064
        /*001c*/ 	.short	0x0082
	.zero		2


//--------------------- .nv.info                  --------------------------
	.section	.nv.info,"",@"SHT_CUDA_INFO"
	.align	4


	//----- nvinfo : EIATTR_REGCOUNT
	.align		4
        /*0000*/ 	.byte	0x04, 0x2f
        /*0002*/ 	.short	(.L_1 - .L_0)
	.align		4
.L_0:
        /*0004*/ 	.word	index@(_Z14softmax_kernelPKfPfi)
        /*0008*/ 	.word	0x00000004


	//----- nvinfo : EIATTR_FRAME_SIZE
	.align		4
.L_1:
        /*000c*/ 	.byte	0x04, 0x11
        /*000e*/ 	.short	(.L_3 - .L_2)
	.align		4
.L_2:
        /*0010*/ 	.word	index@(_Z14softmax_kernelPKfPfi)
        /*0014*/ 	.word	0x00000000


	//----- nvinfo : EIATTR_MIN_STACK_SIZE
	.align		4
.L_3:
        /*0018*/ 	.byte	0x04, 0x12
        /*001a*/ 	.short	(.L_5 - .L_4)
	.align		4
.L_4:
        /*001c*/ 	.word	index@(_Z14softmax_kernelPKfPfi)
        /*0020*/ 	.word	0x00000000
.L_5:


//--------------------- .nv.compat                --------------------------
	.section	.nv.compat,"",@"SHT_CUDA_COMPAT_INFO"
	.align	4
        /*0000*/ 	.byte	0x02, 0x09, 0x00, 0x00, 0x02, 0x02, 0x01, 0x00, 0x02, 0x05, 0x05, 0x00, 0x03, 0x07, 0x01, 0x01
        /*0010*/ 	.byte	0x02, 0x03, 0x00, 0x00, 0x02, 0x06, 0x01, 0x00, 0x04, 0x0b, 0x08, 0x00, 0x09, 0x00, 0x00, 0x00
        /*0020*/ 	.byte	0x00, 0x00, 0x00, 0x00


//--------------------- .nv.info._Z14softmax_kernelPKfPfi --------------------------
	.section	.nv.info._Z14softmax_kernelPKfPfi,"",@"SHT_CUDA_INFO"
	.sectionflags	@""
	.align	4


	//----- nvinfo : EIATTR_CUDA_API_VERSION
	.align		4
        /*0000*/ 	.byte	0x04, 0x37
        /*0002*/ 	.short	(.L_7 - .L_6)
.L_6:
        /*0004*/ 	.word	0x00000082


	//----- nvinfo : EIATTR_KPARAM_INFO
	.align		4
.L_7:
        /*0008*/ 	.byte	0x04, 0x17
        /*000a*/ 	.short	(.L_9 - .L_8)
.L_8:
        /*000c*/ 	.word	0x00000000
        /*0010*/ 	.short	0x0002
        /*0012*/ 	.short	0x0010
        /*0014*/ 	.byte	0x00, 0xf0, 0x11, 0x00


	//----- nvinfo : EIATTR_KPARAM_INFO
	.align		4
.L_9:
        /*0018*/ 	.byte	0x04, 0x17
        /*001a*/ 	.short	(.L_11 - .L_10)
.L_10:
        /*001c*/ 	.word	0x00000000
        /*0020*/ 	.short	0x0001
        /*0022*/ 	.short	0x0008
        /*0024*/ 	.byte	0x00, 0xf5, 0x21, 0x00


	//----- nvinfo : EIATTR_KPARAM_INFO
	.align		4
.L_11:
        /*0028*/ 	.byte	0x04, 0x17
        /*002a*/ 	.short	(.L_13 - .L_12)
.L_12:
        /*002c*/ 	.word	0x00000000
        /*0030*/ 	.short	0x0000
        /*0032*/ 	.short	0x0000
        /*0034*/ 	.byte	0x00, 0xf5, 0x21, 0x00


	//----- nvinfo : EIATTR_SPARSE_MMA_MASK
	.align		4
.L_13:
        /*0038*/ 	.byte	0x03, 0x50
        /*003a*/ 	.short	0x0000


	//----- nvinfo : EIATTR_MAXREG_COUNT
	.align		4
        /*003c*/ 	.byte	0x03, 0x1b
        /*003e*/ 	.short	0x00ff


	//----- nvinfo : EIATTR_MERCURY_ISA_VERSION
	.align		4
        /*0040*/ 	.byte	0x03, 0x5f
        /*0042*/ 	.short	0x0101


	//----- nvinfo : EIATTR_VRC_CTA_INIT_COUNT
	.align		4
        /*0044*/ 	.byte	0x02, 0x4a
	.zero		1
	.zero		1


	//----- nvinfo : EIATTR_EXIT_INSTR_OFFSETS
	.align		4
        /*0048*/ 	.byte	0x04, 0x1c
        /*004a*/ 	.short	(.L_15 - .L_14)


	//   ....[0]....
.L_14:
        /*004c*/ 	.word	0x00000010


	//----- nvinfo : EIATTR_CBANK_PARAM_SIZE
	.align		4
.L_15:
        /*0050*/ 	.byte	0x03, 0x19
        /*0052*/ 	.short	0x0014


	//----- nvinfo : EIATTR_PARAM_CBANK
	.align		4
        /*0054*/ 	.byte	0x04, 0x0a
        /*0056*/ 	.short	(.L_17 - .L_16)
	.align		4
.L_16:
        /*0058*/ 	.word	index@(.nv.constant0._Z14softmax_kernelPKfPfi)
        /*005c*/ 	.short	0x0380
        /*005e*/ 	.short	0x0014


	//----- nvinfo : EIATTR_SW_WAR
	.align		4
.L_17:
        /*0060*/ 	.byte	0x04, 0x36
        /*0062*/ 	.short	(.L_19 - .L_18)
.L_18:
        /*0064*/ 	.word	0x00000008
.L_19:


//--------------------- .nv.callgraph             --------------------------
	.section	.nv.callgraph,"",@"SHT_CUDA_CALLGRAPH"
	.align	4
	.sectionentsize	8
	.align		4
        /*0000*/ 	.word	0x00000000
	.align		4
        /*0004*/ 	.word	0xffffffff
	.align		4
        /*0008*/ 	.word	0x00000000
	.align		4
        /*000c*/ 	.word	0xfffffffe
	.align		4
        /*0010*/ 	.word	0x00000000
	.align		4
        /*0014*/ 	.word	0xfffffffd
	.align		4
        /*0018*/ 	.word	0x00000000
	.align		4
        /*001c*/ 	.word	0xfffffffc


//--------------------- .text._Z14softmax_kernelPKfPfi --------------------------
	.section	.text._Z14softmax_kernelPKfPfi,"ax",@progbits
	.align	128
        .global         _Z14softmax_kernelPKfPfi
        .type           _Z14softmax_kernelPKfPfi,@function
        .size           _Z14softmax_kernelPKfPfi,(.L_x_1 - _Z14softmax_kernelPKfPfi)
        .other          _Z14softmax_kernelPKfPfi,@"STO_CUDA_ENTRY STV_DEFAULT"
_Z14softmax_kernelPKfPfi:
.text._Z14softmax_kernelPKfPfi:
[----:B------:R-:W-:Y:S01]  /*0000*/  LDC R1, c[0x0][0x37c] ;  /* 0x0000df00ff017b82 */ /* 0x000fe20000000800 */
[----:B------:R-:W-:Y:S05]  /*0010*/  EXIT ;  /* 0x000000000000794d */ /* 0x000fea0003800000 */
.L_x_0:
[----:B------:R-:W-:-:S00]  /*0020*/  BRA `(.L_x_0) ;  /* 0xfffffffc00fc7947 */ /* 0x000fc0000383ffff */
[----:B------:R-:W-:-:S00]  /*0030*/  NOP ;  /* 0x0000000000007918 */ /* 0x000fc00000000000 */
        /* <DEDUP_REMOVED lines=12> */
.L_x_1:


//--------------------- .nv.shared.reserved.0     --------------------------
	.section	.nv.shared.reserved.0,"aw",@nobits
	.weak		__nv_reservedSMEM_offset_0_alias
	.size		__nv_reservedSMEM_offset_0_alias, 0, 64
	.other		__nv_reservedSMEM_offset_0_alias,@"STO_CUDA_RESERVED_SHARED STV_DEFAULT"
__nv_reservedSMEM_offset_0_alias:
	.zero		0
	.zero		64


//--------------------- .nv.constant0._Z14softmax_kernelPKfPfi --------------------------
	.section	.nv.constant0._Z14softmax_kernelPKfPfi,"a",@progbits
	.sectionflags	@""
	.align	4
.nv.constant0._Z14softmax_kernelPKfPfi:
	.zero		916


//--------------------- SYMBOLS --------------------------

	.type		.nv.reservedSmem.offset0,@object
	.size		.nv.reservedSmem.offset0,0x4
